//
// Generated by NVIDIA NVVM Compiler
//
// Compiler Build ID: CL-36424714
// Cuda compilation tools, release 13.0, V13.0.88
// Based on NVVM 20.0.0
//

.version 9.0
.target sm_100
.address_size 64

	// .globl	_Z12block_reducePKfPfi
.extern .shared .align 16 .b8 sdata[];

.visible .entry _Z12block_reducePKfPfi(
	.param .u64 .ptr .align 1 _Z12block_reducePKfPfi_param_0,
	.param .u64 .ptr .align 1 _Z12block_reducePKfPfi_param_1,
	.param .u32 _Z12block_reducePKfPfi_param_2
)
{
	.reg .pred 	%p<7>;
	.reg .b32 	%r<17>;
	.reg .b32 	%f<14>;
	.reg .b64 	%rd<11>;

	ld.param.u64 	%rd3, [_Z12block_reducePKfPfi_param_0];
	ld.param.u64 	%rd2, [_Z12block_reducePKfPfi_param_1];
	ld.param.u32 	%r9, [_Z12block_reducePKfPfi_param_2];
	cvta.to.global.u64 	%rd1, %rd3;
	mov.u32 	%r1, %tid.x;
	mov.u32 	%r2, %ctaid.x;
	mov.u32 	%r16, %ntid.x;
	mul.lo.s32 	%r10, %r16, %r2;
	shl.b32 	%r11, %r10, 1;
	add.s32 	%r4, %r11, %r1;
	setp.ge.u32 	%p1, %r4, %r9;
	mov.f32 	%f13, 0f00000000;
	@%p1 bra 	$L__BB0_2;
	mul.wide.u32 	%rd4, %r4, 4;
	add.s64 	%rd5, %rd1, %rd4;
	ld.global.f32 	%f6, [%rd5];
	add.f32 	%f13, %f6, 0f00000000;
$L__BB0_2:
	add.s32 	%r5, %r4, %r16;
	setp.ge.u32 	%p2, %r5, %r9;
	@%p2 bra 	$L__BB0_4;
	mul.wide.u32 	%rd6, %r5, 4;
	add.s64 	%rd7, %rd1, %rd6;
	ld.global.f32 	%f7, [%rd7];
	add.f32 	%f13, %f13, %f7;
$L__BB0_4:
	shl.b32 	%r12, %r1, 2;
	mov.u32 	%r13, sdata;
	add.s32 	%r6, %r13, %r12;
	st.shared.f32 	[%r6], %f13;
	bar.sync 	0;
	setp.lt.u32 	%p3, %r16, 2;
	@%p3 bra 	$L__BB0_8;
$L__BB0_5:
	shr.u32 	%r8, %r16, 1;
	setp.ge.u32 	%p4, %r1, %r8;
	@%p4 bra 	$L__BB0_7;
	shl.b32 	%r14, %r8, 2;
	add.s32 	%r15, %r6, %r14;
	ld.shared.f32 	%f8, [%r15];
	ld.shared.f32 	%f9, [%r6];
	add.f32 	%f10, %f8, %f9;
	st.shared.f32 	[%r6], %f10;
$L__BB0_7:
	bar.sync 	0;
	setp.gt.u32 	%p5, %r16, 3;
	mov.u32 	%r16, %r8;
	@%p5 bra 	$L__BB0_5;
$L__BB0_8:
	setp.ne.s32 	%p6, %r1, 0;
	@%p6 bra 	$L__BB0_10;
	ld.shared.f32 	%f11, [sdata];
	cvta.to.global.u64 	%rd8, %rd2;
	mul.wide.u32 	%rd9, %r2, 4;
	add.s64 	%rd10, %rd8, %rd9;
	st.global.f32 	[%rd10], %f11;
$L__BB0_10:
	ret;

}


// ===== COMPILED SASS (sm_100) =====

	.target	sm_100

	.elftype	@"ET_EXEC"


//--------------------- .note.nv.tkinfo           --------------------------
	.section	.note.nv.tkinfo,"",@"SHT_NOTE"
	.sectionflags	@"SHF_NOTE_NV_TKINFO"
	.tkinfo
        /*0018*/ 	.word	0x00000002
        /*0030*/ 	.string	""
        /*0030*/ 	.string	"ptxas"
        /*0030*/ 	.string	"Cuda compilation tools, release 13.0, V13.0.88"
        /*0030*/ 	.string	"Build cuda_13.0.r13.0/compiler.36424714_0"
        /*0030*/ 	.string	"-arch sm_100 -m 64 "



//--------------------- .note.nv.cuinfo           --------------------------
	.section	.note.nv.cuinfo,"",@"SHT_NOTE"
	.sectionflags	@"SHF_NOTE_NV_CUINFO"
        /*0018*/ 	.short	0x0002
        /*001a*/ 	.short	0x0064
        /*001c*/ 	.short	0x0082
	.zero		2


//--------------------- .nv.info                  --------------------------
	.section	.nv.info,"",@"SHT_CUDA_INFO"
	.align	4


	//----- nvinfo : EIATTR_REGCOUNT
	.align		4
        /*0000*/ 	.byte	0x04, 0x2f
        /*0002*/ 	.short	(.L_1 - .L_0)
	.align		4
.L_0:
        /*0004*/ 	.word	index@(_Z12block_reducePKfPfi)
        /*0008*/ 	.word	0x00000010


	//----- nvinfo : EIATTR_FRAME_SIZE
	.align		4
.L_1:
        /*000c*/ 	.byte	0x04, 0x11
        /*000e*/ 	.short	(.L_3 - .L_2)
	.align		4
.L_2:
        /*0010*/ 	.word	index@(_Z12block_reducePKfPfi)
        /*0014*/ 	.word	0x00000000


	//----- nvinfo : EIATTR_MIN_STACK_SIZE
	.align		4
.L_3:
        /*0018*/ 	.byte	0x04, 0x12
        /*001a*/ 	.short	(.L_5 - .L_4)
	.align		4
.L_4:
        /*001c*/ 	.word	index@(_Z12block_reducePKfPfi)
        /*0020*/ 	.word	0x00000000
.L_5:


//--------------------- .nv.compat                --------------------------
	.section	.nv.compat,"",@"SHT_CUDA_COMPAT_INFO"
	.align	4
        /*0000*/ 	.byte	0x02, 0x09, 0x00, 0x00, 0x02, 0x02, 0x01, 0x00, 0x02, 0x05, 0x05, 0x00, 0x03, 0x07, 0x01, 0x01
        /*0010*/ 	.byte	0x02, 0x03, 0x00, 0x00, 0x02, 0x06, 0x01, 0x00, 0x04, 0x0b, 0x08, 0x00, 0x09, 0x00, 0x00, 0x00
        /*0020*/ 	.byte	0x00, 0x00, 0x00, 0x00


//--------------------- .nv.info._Z12block_reducePKfPfi --------------------------
	.section	.nv.info._Z12block_reducePKfPfi,"",@"SHT_CUDA_INFO"
	.sectionflags	@""
	.align	4


	//----- nvinfo : EIATTR_CUDA_API_VERSION
	.align		4
        /*0000*/ 	.byte	0x04, 0x37
        /*0002*/ 	.short	(.L_7 - .L_6)
.L_6:
        /*0004*/ 	.word	0x00000082


	//----- nvinfo : EIATTR_KPARAM_INFO
	.align		4
.L_7:
        /*0008*/ 	.byte	0x04, 0x17
        /*000a*/ 	.short	(.L_9 - .L_8)
.L_8:
        /*000c*/ 	.word	0x00000000
        /*0010*/ 	.short	0x0002
        /*0012*/ 	.short	0x0010
        /*0014*/ 	.byte	0x00, 0xf0, 0x11, 0x00


	//----- nvinfo : EIATTR_KPARAM_INFO
	.align		4
.L_9:
        /*0018*/ 	.byte	0x04, 0x17
        /*001a*/ 	.short	(.L_11 - .L_10)
.L_10:
        /*001c*/ 	.word	0x00000000
        /*0020*/ 	.short	0x0001
        /*0022*/ 	.short	0x0008
        /*0024*/ 	.byte	0x00, 0xf5, 0x21, 0x00


	//----- nvinfo : EIATTR_KPARAM_INFO
	.align		4
.L_11:
        /*0028*/ 	.byte	0x04, 0x17
        /*002a*/ 	.short	(.L_13 - .L_12)
.L_12:
        /*002c*/ 	.word	0x00000000
        /*0030*/ 	.short	0x0000
        /*0032*/ 	.short	0x0000
        /*0034*/ 	.byte	0x00, 0xf5, 0x21, 0x00


	//----- nvinfo : EIATTR_SPARSE_MMA_MASK
	.align		4
.L_13:
        /*0038*/ 	.byte	0x03, 0x50
        /*003a*/ 	.short	0x0000


	//----- nvinfo : EIATTR_MAXREG_COUNT
	.align		4
        /*003c*/ 	.byte	0x03, 0x1b
        /*003e*/ 	.short	0x00ff


	//----- nvinfo : EIATTR_NUM_BARRIERS
	.align		4
        /*0040*/ 	.byte	0x02, 0x4c
        /*0042*/ 	.byte	0x01
	.zero		1


	//----- nvinfo : EIATTR_MERCURY_ISA_VERSION
	.align		4
        /*0044*/ 	.byte	0x03, 0x5f
        /*0046*/ 	.short	0x0101


	//----- nvinfo : EIATTR_VRC_CTA_INIT_COUNT
	.align		4
        /*0048*/ 	.byte	0x02, 0x4a
	.zero		1
	.zero		1


	//----- nvinfo : EIATTR_EXIT_INSTR_OFFSETS
	.align		4
        /*004c*/ 	.byte	0x04, 0x1c
        /*004e*/ 	.short	(.L_15 - .L_14)


	//   ....[0]....
.L_14:
        /*0050*/ 	.word	0x00000290


	//   ....[1]....
        /*0054*/ 	.word	0x00000310


	//----- nvinfo : EIATTR_CBANK_PARAM_SIZE
	.align		4
.L_15:
        /*0058*/ 	.byte	0x03, 0x19
        /*005a*/ 	.short	0x0014


	//----- nvinfo : EIATTR_PARAM_CBANK
	.align		4
        /*005c*/ 	.byte	0x04, 0x0a
        /*005e*/ 	.short	(.L_17 - .L_16)
	.align		4
.L_16:
        /*0060*/ 	.word	index@(.nv.constant0._Z12block_reducePKfPfi)
        /*0064*/ 	.short	0x0380
        /*0066*/ 	.short	0x0014


	//----- nvinfo : EIATTR_SW_WAR
	.align		4
.L_17:
        /*0068*/ 	.byte	0x04, 0x36
        /*006a*/ 	.short	(.L_19 - .L_18)
.L_18:
        /*006c*/ 	.word	0x00000008
.L_19:


//--------------------- .nv.callgraph             --------------------------
	.section	.nv.callgraph,"",@"SHT_CUDA_CALLGRAPH"
	.align	4
	.sectionentsize	8
	.align		4
        /*0000*/ 	.word	0x00000000
	.align		4
        /*0004*/ 	.word	0xffffffff
	.align		4
        /*0008*/ 	.word	0x00000000
	.align		4
        /*000c*/ 	.word	0xfffffffe
	.align		4
        /*0010*/ 	.word	0x00000000
	.align		4
        /*0014*/ 	.word	0xfffffffd
	.align		4
        /*0018*/ 	.word	0x00000000
	.align		4
        /*001c*/ 	.word	0xfffffffc


//--------------------- .text._Z12block_reducePKfPfi --------------------------
	.section	.text._Z12block_reducePKfPfi,"ax",@progbits
	.align	128
        .global         _Z12block_reducePKfPfi
        .type           _Z12block_reducePKfPfi,@function
        .size           _Z12block_reducePKfPfi,(.L_x_3 - _Z12block_reducePKfPfi)
        .other          _Z12block_reducePKfPfi,@"STO_CUDA_ENTRY STV_DEFAULT"
_Z12block_reducePKfPfi:
.text._Z12block_reducePKfPfi:
[----:B------:R-:W-:Y:S01]  /*0000*/  LDC R1, c[0x0][0x37c] ;  /* 0x0000df00ff017b82 */ /* 0x000fe20000000800 */
[----:B------:R-:W0:Y:S01]  /*0010*/  S2R R11, SR_CTAID.X ;  /* 0x00000000000b7919 */ /* 0x000e220000002500 */
[----:B------:R-:W0:Y:S01]  /*0020*/  LDCU UR4, c[0x0][0x360] ;  /* 0x00006c00ff0477ac */ /* 0x000e220008000800 */
[----:B------:R-:W1:Y:S01]  /*0030*/  S2R R9, SR_TID.X ;  /* 0x0000000000097919 */ /* 0x000e620000002100 */
[----:B------:R-:W2:Y:S01]  /*0040*/  LDCU UR5, c[0x0][0x390] ;  /* 0x00007200ff0577ac */ /* 0x000ea20008000800 */
[----:B------:R-:W3:Y:S01]  /*0050*/  LDCU.64 UR6, c[0x0][0x358] ;  /* 0x00006b00ff0677ac */ /* 0x000ee20008000a00 */
[----:B0-----:R-:W-:-:S04]  /*0060*/  IMAD R0, R11, UR4, RZ ;  /* 0x000000040b007c24 */ /* 0x001fc8000f8e02ff */
[----:B-1----:R-:W-:Y:S02]  /*0070*/  IMAD R7, R0, 0x2, R9 ;  /* 0x0000000200077824 */ /* 0x002fe400078e0209 */
[----:B------:R-:W-:-:S03]  /*0080*/  IMAD.U32 R0, RZ, RZ, UR4 ;  /* 0x00000004ff007e24 */ /* 0x000fc6000f8e00ff */
[C---:B--2---:R-:W-:Y:S02]  /*0090*/  ISETP.GE.U32.AND P0, PT, R7.reuse, UR5, PT ;  /* 0x0000000507007c0c */ /* 0x044fe4000bf06070 */
[----:B------:R-:W-:-:S04]  /*00a0*/  IADD3 R13, PT, PT, R7, R0, RZ ;  /* 0x00000000070d7210 */ /* 0x000fc80007ffe0ff */
[----:B------:R-:W-:-:S07]  /*00b0*/  ISETP.GE.U32.AND P1, PT, R13, UR5, PT ;  /* 0x000000050d007c0c */ /* 0x000fce000bf26070 */
[----:B------:R-:W0:Y:S08]  /*00c0*/  @!P0 LDC.64 R2, c[0x0][0x380] ;  /* 0x0000e000ff028b82 */ /* 0x000e300000000a00 */
[----:B------:R-:W1:Y:S01]  /*00d0*/  @!P1 LDC.64 R4, c[0x0][0x380] ;  /* 0x0000e000ff049b82 */ /* 0x000e620000000a00 */
[----:B0-----:R-:W-:-:S06]  /*00e0*/  @!P0 IMAD.WIDE.U32 R2, R7, 0x4, R2 ;  /* 0x0000000407028825 */ /* 0x001fcc00078e0002 */
[----:B---3--:R-:W2:Y:S01]  /*00f0*/  @!P0 LDG.E R2, desc[UR6][R2.64] ;  /* 0x0000000602028981 */ /* 0x008ea2000c1e1900 */
[----:B-1----:R-:W-:-:S06]  /*0100*/  @!P1 IMAD.WIDE.U32 R4, R13, 0x4, R4 ;  /* 0x000000040d049825 */ /* 0x002fcc00078e0004 */
[----:B------:R-:W3:Y:S01]  /*0110*/  @!P1 LDG.E R5, desc[UR6][R4.64] ;  /* 0x0000000604059981 */ /* 0x000ee2000c1e1900 */
[----:B------:R-:W0:Y:S01]  /*0120*/  S2UR UR5, SR_CgaCtaId ;  /* 0x00000000000579c3 */ /* 0x000e220000008800 */
[----:B------:R-:W-:Y:S01]  /*0130*/  IMAD.MOV.U32 R6, RZ, RZ, RZ ;  /* 0x000000ffff067224 */ /* 0x000fe200078e00ff */
[----:B------:R-:W-:Y:S02]  /*0140*/  UMOV UR4, 0x400 ;  /* 0x0000040000047882 */ /* 0x000fe40000000000 */
[----:B0-----:R-:W-:-:S06]  /*0150*/  ULEA UR4, UR5, UR4, 0x18 ;  /* 0x0000000405047291 */ /* 0x001fcc000f8ec0ff */
[----:B------:R-:W-:Y:S01]  /*0160*/  LEA R7, R9, UR4, 0x2 ;  /* 0x0000000409077c11 */ /* 0x000fe2000f8e10ff */
[----:B--2---:R-:W-:Y:S01]  /*0170*/  @!P0 FADD R6, RZ, R2 ;  /* 0x00000002ff068221 */ /* 0x004fe20000000000 */
[----:B------:R-:W-:-:S03]  /*0180*/  ISETP.GE.U32.AND P0, PT, R0, 0x2, PT ;  /* 0x000000020000780c */ /* 0x000fc60003f06070 */
[----:B---3--:R-:W-:Y:S01]  /*0190*/  @!P1 FADD R6, R6, R5 ;  /* 0x0000000506069221 */ /* 0x008fe20000000000 */
[----:B------:R-:W-:-:S04]  /*01a0*/  ISETP.NE.AND P1, PT, R9, RZ, PT ;  /* 0x000000ff0900720c */ /* 0x000fc80003f25270 */
[----:B------:R0:W-:Y:S01]  /*01b0*/  STS [R7], R6 ;  /* 0x0000000607007388 */ /* 0x0001e20000000800 */
[----:B------:R-:W-:Y:S06]  /*01c0*/  BAR.SYNC.DEFER_BLOCKING 0x0 ;  /* 0x0000000000007b1d */ /* 0x000fec0000010000 */
[----:B------:R-:W-:Y:S05]  /*01d0*/  @!P0 BRA `(.L_x_0) ;  /* 0x00000000002c8947 */ /* 0x000fea0003800000 */
.L_x_1:
[----:B0-----:R-:W-:-:S04]  /*01e0*/  SHF.R.U32.HI R6, RZ, 0x1, R0 ;  /* 0x00000001ff067819 */ /* 0x001fc80000011600 */
[----:B------:R-:W-:-:S13]  /*01f0*/  ISETP.GE.U32.AND P0, PT, R9, R6, PT ;  /* 0x000000060900720c */ /* 0x000fda0003f06070 */
[----:B------:R-:W-:Y:S01]  /*0200*/  @!P0 LEA R2, R6, R7, 0x2 ;  /* 0x0000000706028211 */ /* 0x000fe200078e10ff */
[----:B------:R-:W-:Y:S05]  /*0210*/  @!P0 LDS R3, [R7] ;  /* 0x0000000007038984 */ /* 0x000fea0000000800 */
[----:B------:R-:W0:Y:S02]  /*0220*/  @!P0 LDS R2, [R2] ;  /* 0x0000000002028984 */ /* 0x000e240000000800 */
[----:B0-----:R-:W-:-:S05]  /*0230*/  @!P0 FADD R4, R2, R3 ;  /* 0x0000000302048221 */ /* 0x001fca0000000000 */
[----:B------:R1:W-:Y:S01]  /*0240*/  @!P0 STS [R7], R4 ;  /* 0x0000000407008388 */ /* 0x0003e20000000800 */
[----:B------:R-:W-:Y:S01]  /*0250*/  BAR.SYNC.DEFER_BLOCKING 0x0 ;  /* 0x0000000000007b1d */ /* 0x000fe20000010000 */
[----:B------:R-:W-:Y:S02]  /*0260*/  ISETP.GT.U32.AND P0, PT, R0, 0x3, PT ;  /* 0x000000030000780c */ /* 0x000fe40003f04070 */
[----:B------:R-:W-:-:S11]  /*0270*/  MOV R0, R6 ;  /* 0x0000000600007202 */ /* 0x000fd60000000f00 */
[----:B-1----:R-:W-:Y:S05]  /*0280*/  @P0 BRA `(.L_x_1) ;  /* 0xfffffffc00d40947 */ /* 0x002fea000383ffff */
.L_x_0:
[----:B------:R-:W-:Y:S05]  /*0290*/  @P1 EXIT ;  /* 0x000000000000194d */ /* 0x000fea0003800000 */
[----:B------:R-:W1:Y:S01]  /*02a0*/  S2UR UR5, SR_CgaCtaId ;  /* 0x00000000000579c3 */ /* 0x000e620000008800 */
[----:B------:R-:W-:-:S07]  /*02b0*/  UMOV UR4, 0x400 ;  /* 0x0000040000047882 */ /* 0x000fce0000000000 */
[----:B------:R-:W2:Y:S01]  /*02c0*/  LDC.64 R2, c[0x0][0x388] ;  /* 0x0000e200ff027b82 */ /* 0x000ea20000000a00 */
[----:B-1----:R-:W-:Y:S01]  /*02d0*/  ULEA UR4, UR5, UR4, 0x18 ;  /* 0x0000000405047291 */ /* 0x002fe2000f8ec0ff */
[----:B--2---:R-:W-:-:S08]  /*02e0*/  IMAD.WIDE.U32 R2, R11, 0x4, R2 ;  /* 0x000000040b027825 */ /* 0x004fd000078e0002 */
[----:B------:R-:W1:Y:S04]  /*02f0*/  LDS R5, [UR4] ;  /* 0x00000004ff057984 */ /* 0x000e680008000800 */
[----:B-1----:R-:W-:Y:S01]  /*0300*/  STG.E desc[UR6][R2.64], R5 ;  /* 0x0000000502007986 */ /* 0x002fe2000c101906 */
[----:B------:R-:W-:Y:S05]  /*0310*/  EXIT ;  /* 0x000000000000794d */ /* 0x000fea0003800000 */
.L_x_2:
[----:B------:R-:W-:-:S00]  /*0320*/  BRA `(.L_x_2) ;  /* 0xfffffffc00fc7947 */ /* 0x000fc0000383ffff */
[----:B------:R-:W-:-:S00]  /*0330*/  NOP ;  /* 0x0000000000007918 */ /* 0x000fc00000000000 */
        /* <DEDUP_REMOVED lines=12> */
.L_x_3:


//--------------------- .nv.shared._Z12block_reducePKfPfi --------------------------
	.section	.nv.shared._Z12block_reducePKfPfi,"aw",@nobits
	.sectionflags	@""
	.align	16
	.zero		1024


//--------------------- .nv.shared.reserved.0     --------------------------
	.section	.nv.shared.reserved.0,"aw",@nobits
	.weak		__nv_reservedSMEM_offset_0_alias
	.size		__nv_reservedSMEM_offset_0_alias, 0, 64
	.other		__nv_reservedSMEM_offset_0_alias,@"STO_CUDA_RESERVED_SHARED STV_DEFAULT"
__nv_reservedSMEM_offset_0_alias:
	.zero		0
	.zero		64


//--------------------- .nv.constant0._Z12block_reducePKfPfi --------------------------
	.section	.nv.constant0._Z12block_reducePKfPfi,"a",@progbits
	.sectionflags	@""
	.align	4
.nv.constant0._Z12block_reducePKfPfi:
	.zero		916


//--------------------- SYMBOLS --------------------------

	.type		.nv.reservedSmem.offset0,@object
	.size		.nv.reservedSmem.offset0,0x4
	.type		.nv.reservedSmem.cap,@object
	.size		.nv.reservedSmem.cap,0x4
